//
// Generated by NVIDIA NVVM Compiler
//
// Compiler Build ID: CL-36424714
// Cuda compilation tools, release 13.0, V13.0.88
// Based on NVVM 20.0.0
//

.version 9.0
.target sm_100
.address_size 64

	// .globl	_Z12matMulKernelPfS_S_i
// _ZZ12matMulKernelPfS_S_iE3Mds has been demoted
// _ZZ12matMulKernelPfS_S_iE3Nds has been demoted

.visible .entry _Z12matMulKernelPfS_S_i(
	.param .u64 .ptr .align 1 _Z12matMulKernelPfS_S_i_param_0,
	.param .u64 .ptr .align 1 _Z12matMulKernelPfS_S_i_param_1,
	.param .u64 .ptr .align 1 _Z12matMulKernelPfS_S_i_param_2,
	.param .u32 _Z12matMulKernelPfS_S_i_param_3
)
{
	.reg .pred 	%p<10>;
	.reg .b32 	%r<42>;
	.reg .b32 	%f<111>;
	.reg .b64 	%rd<13>;
	// demoted variable
	.shared .align 4 .b8 _ZZ12matMulKernelPfS_S_iE3Mds[4096];
	// demoted variable
	.shared .align 4 .b8 _ZZ12matMulKernelPfS_S_iE3Nds[4096];
	ld.param.u64 	%rd4, [_Z12matMulKernelPfS_S_i_param_0];
	ld.param.u64 	%rd5, [_Z12matMulKernelPfS_S_i_param_1];
	ld.param.u64 	%rd6, [_Z12matMulKernelPfS_S_i_param_2];
	ld.param.u32 	%r24, [_Z12matMulKernelPfS_S_i_param_3];
	mov.u32 	%r25, %ctaid.x;
	mov.u32 	%r26, %ctaid.y;
	mov.u32 	%r37, %tid.x;
	mov.u32 	%r39, %tid.y;
	shl.b32 	%r27, %r26, 5;
	add.s32 	%r3, %r27, %r39;
	shl.b32 	%r4, %r25, 5;
	add.s32 	%r5, %r4, %r37;
	setp.lt.s32 	%p1, %r24, 1;
	mov.f32 	%f110, 0f00000000;
	@%p1 bra 	$L__BB0_7;
	add.s32 	%r28, %r24, 31;
	shr.u32 	%r29, %r28, 5;
	shl.b32 	%r30, %r39, 7;
	mov.u32 	%r31, _ZZ12matMulKernelPfS_S_iE3Mds;
	add.s32 	%r6, %r31, %r30;
	shl.b32 	%r32, %r37, 2;
	add.s32 	%r7, %r6, %r32;
	mov.u32 	%r33, _ZZ12matMulKernelPfS_S_iE3Nds;
	add.s32 	%r9, %r33, %r32;
	add.s32 	%r8, %r9, %r30;
	neg.s32 	%r41, %r29;
	mad.lo.s32 	%r34, %r39, %r24, %r37;
	add.s32 	%r40, %r34, %r4;
	shl.b32 	%r12, %r24, 5;
	mad.lo.s32 	%r38, %r24, %r3, %r37;
	cvta.to.global.u64 	%rd1, %rd4;
	cvta.to.global.u64 	%rd2, %rd5;
	mov.f32 	%f110, 0f00000000;
$L__BB0_2:
	setp.ge.u32 	%p2, %r3, %r24;
	mul.wide.s32 	%rd7, %r38, 4;
	add.s64 	%rd3, %rd1, %rd7;
	setp.ge.s32 	%p3, %r37, %r24;
	mov.f32 	%f108, 0f00000000;
	or.pred  	%p4, %p2, %p3;
	@%p4 bra 	$L__BB0_4;
	ld.global.f32 	%f108, [%rd3];
$L__BB0_4:
	setp.ge.u32 	%p5, %r5, %r24;
	st.shared.f32 	[%r7], %f108;
	setp.ge.s32 	%p6, %r39, %r24;
	mov.f32 	%f109, 0f00000000;
	or.pred  	%p7, %p5, %p6;
	@%p7 bra 	$L__BB0_6;
	mul.wide.u32 	%rd8, %r40, 4;
	add.s64 	%rd9, %rd2, %rd8;
	ld.global.f32 	%f109, [%rd9];
$L__BB0_6:
	st.shared.f32 	[%r8], %f109;
	bar.sync 	0;
	ld.shared.f32 	%f12, [%r6];
	ld.shared.f32 	%f13, [%r9];
	fma.rn.f32 	%f14, %f12, %f13, %f110;
	ld.shared.f32 	%f15, [%r6+4];
	ld.shared.f32 	%f16, [%r9+128];
	fma.rn.f32 	%f17, %f15, %f16, %f14;
	ld.shared.f32 	%f18, [%r6+8];
	ld.shared.f32 	%f19, [%r9+256];
	fma.rn.f32 	%f20, %f18, %f19, %f17;
	ld.shared.f32 	%f21, [%r6+12];
	ld.shared.f32 	%f22, [%r9+384];
	fma.rn.f32 	%f23, %f21, %f22, %f20;
	ld.shared.f32 	%f24, [%r6+16];
	ld.shared.f32 	%f25, [%r9+512];
	fma.rn.f32 	%f26, %f24, %f25, %f23;
	ld.shared.f32 	%f27, [%r6+20];
	ld.shared.f32 	%f28, [%r9+640];
	fma.rn.f32 	%f29, %f27, %f28, %f26;
	ld.shared.f32 	%f30, [%r6+24];
	ld.shared.f32 	%f31, [%r9+768];
	fma.rn.f32 	%f32, %f30, %f31, %f29;
	ld.shared.f32 	%f33, [%r6+28];
	ld.shared.f32 	%f34, [%r9+896];
	fma.rn.f32 	%f35, %f33, %f34, %f32;
	ld.shared.f32 	%f36, [%r6+32];
	ld.shared.f32 	%f37, [%r9+1024];
	fma.rn.f32 	%f38, %f36, %f37, %f35;
	ld.shared.f32 	%f39, [%r6+36];
	ld.shared.f32 	%f40, [%r9+1152];
	fma.rn.f32 	%f41, %f39, %f40, %f38;
	ld.shared.f32 	%f42, [%r6+40];
	ld.shared.f32 	%f43, [%r9+1280];
	fma.rn.f32 	%f44, %f42, %f43, %f41;
	ld.shared.f32 	%f45, [%r6+44];
	ld.shared.f32 	%f46, [%r9+1408];
	fma.rn.f32 	%f47, %f45, %f46, %f44;
	ld.shared.f32 	%f48, [%r6+48];
	ld.shared.f32 	%f49, [%r9+1536];
	fma.rn.f32 	%f50, %f48, %f49, %f47;
	ld.shared.f32 	%f51, [%r6+52];
	ld.shared.f32 	%f52, [%r9+1664];
	fma.rn.f32 	%f53, %f51, %f52, %f50;
	ld.shared.f32 	%f54, [%r6+56];
	ld.shared.f32 	%f55, [%r9+1792];
	fma.rn.f32 	%f56, %f54, %f55, %f53;
	ld.shared.f32 	%f57, [%r6+60];
	ld.shared.f32 	%f58, [%r9+1920];
	fma.rn.f32 	%f59, %f57, %f58, %f56;
	ld.shared.f32 	%f60, [%r6+64];
	ld.shared.f32 	%f61, [%r9+2048];
	fma.rn.f32 	%f62, %f60, %f61, %f59;
	ld.shared.f32 	%f63, [%r6+68];
	ld.shared.f32 	%f64, [%r9+2176];
	fma.rn.f32 	%f65, %f63, %f64, %f62;
	ld.shared.f32 	%f66, [%r6+72];
	ld.shared.f32 	%f67, [%r9+2304];
	fma.rn.f32 	%f68, %f66, %f67, %f65;
	ld.shared.f32 	%f69, [%r6+76];
	ld.shared.f32 	%f70, [%r9+2432];
	fma.rn.f32 	%f71, %f69, %f70, %f68;
	ld.shared.f32 	%f72, [%r6+80];
	ld.shared.f32 	%f73, [%r9+2560];
	fma.rn.f32 	%f74, %f72, %f73, %f71;
	ld.shared.f32 	%f75, [%r6+84];
	ld.shared.f32 	%f76, [%r9+2688];
	fma.rn.f32 	%f77, %f75, %f76, %f74;
	ld.shared.f32 	%f78, [%r6+88];
	ld.shared.f32 	%f79, [%r9+2816];
	fma.rn.f32 	%f80, %f78, %f79, %f77;
	ld.shared.f32 	%f81, [%r6+92];
	ld.shared.f32 	%f82, [%r9+2944];
	fma.rn.f32 	%f83, %f81, %f82, %f80;
	ld.shared.f32 	%f84, [%r6+96];
	ld.shared.f32 	%f85, [%r9+3072];
	fma.rn.f32 	%f86, %f84, %f85, %f83;
	ld.shared.f32 	%f87, [%r6+100];
	ld.shared.f32 	%f88, [%r9+3200];
	fma.rn.f32 	%f89, %f87, %f88, %f86;
	ld.shared.f32 	%f90, [%r6+104];
	ld.shared.f32 	%f91, [%r9+3328];
	fma.rn.f32 	%f92, %f90, %f91, %f89;
	ld.shared.f32 	%f93, [%r6+108];
	ld.shared.f32 	%f94, [%r9+3456];
	fma.rn.f32 	%f95, %f93, %f94, %f92;
	ld.shared.f32 	%f96, [%r6+112];
	ld.shared.f32 	%f97, [%r9+3584];
	fma.rn.f32 	%f98, %f96, %f97, %f95;
	ld.shared.f32 	%f99, [%r6+116];
	ld.shared.f32 	%f100, [%r9+3712];
	fma.rn.f32 	%f101, %f99, %f100, %f98;
	ld.shared.f32 	%f102, [%r6+120];
	ld.shared.f32 	%f103, [%r9+3840];
	fma.rn.f32 	%f104, %f102, %f103, %f101;
	ld.shared.f32 	%f105, [%r6+124];
	ld.shared.f32 	%f106, [%r9+3968];
	fma.rn.f32 	%f110, %f105, %f106, %f104;
	bar.sync 	0;
	add.s32 	%r41, %r41, 1;
	setp.ne.s32 	%p8, %r41, 0;
	add.s32 	%r40, %r40, %r12;
	add.s32 	%r39, %r39, 32;
	add.s32 	%r38, %r38, 32;
	add.s32 	%r37, %r37, 32;
	@%p8 bra 	$L__BB0_2;
$L__BB0_7:
	max.s32 	%r35, %r3, %r5;
	setp.ge.s32 	%p9, %r35, %r24;
	@%p9 bra 	$L__BB0_9;
	mad.lo.s32 	%r36, %r24, %r3, %r5;
	cvta.to.global.u64 	%rd10, %rd6;
	mul.wide.u32 	%rd11, %r36, 4;
	add.s64 	%rd12, %rd10, %rd11;
	st.global.f32 	[%rd12], %f110;
$L__BB0_9:
	ret;

}


// ===== COMPILED SASS (sm_100) =====

	.target	sm_100

	.elftype	@"ET_EXEC"


//--------------------- .note.nv.tkinfo           --------------------------
	.section	.note.nv.tkinfo,"",@"SHT_NOTE"
	.sectionflags	@"SHF_NOTE_NV_TKINFO"
	.tkinfo
        /*0018*/ 	.word	0x00000002
        /*0030*/ 	.string	""
        /*0030*/ 	.string	"ptxas"
        /*0030*/ 	.string	"Cuda compilation tools, release 13.0, V13.0.88"
        /*0030*/ 	.string	"Build cuda_13.0.r13.0/compiler.36424714_0"
        /*0030*/ 	.string	"-arch sm_100 -m 64 "



//--------------------- .note.nv.cuinfo           --------------------------
	.section	.note.nv.cuinfo,"",@"SHT_NOTE"
	.sectionflags	@"SHF_NOTE_NV_CUINFO"
        /*0018*/ 	.short	0x0002
        /*001a*/ 	.short	0x0064
        /*001c*/ 	.short	0x0082
	.zero		2


//--------------------- .nv.info                  --------------------------
	.section	.nv.info,"",@"SHT_CUDA_INFO"
	.align	4


	//----- nvinfo : EIATTR_REGCOUNT
	.align		4
        /*0000*/ 	.byte	0x04, 0x2f
        /*0002*/ 	.short	(.L_1 - .L_0)
	.align		4
.L_0:
        /*0004*/ 	.word	index@(_Z12matMulKernelPfS_S_i)
        /*0008*/ 	.word	0x00000020


	//----- nvinfo : EIATTR_FRAME_SIZE
	.align		4
.L_1:
        /*000c*/ 	.byte	0x04, 0x11
        /*000e*/ 	.short	(.L_3 - .L_2)
	.align		4
.L_2:
        /*0010*/ 	.word	index@(_Z12matMulKernelPfS_S_i)
        /*0014*/ 	.word	0x00000000


	//----- nvinfo : EIATTR_MIN_STACK_SIZE
	.align		4
.L_3:
        /*0018*/ 	.byte	0x04, 0x12
        /*001a*/ 	.short	(.L_5 - .L_4)
	.align		4
.L_4:
        /*001c*/ 	.word	index@(_Z12matMulKernelPfS_S_i)
        /*0020*/ 	.word	0x00000000
.L_5:


//--------------------- .nv.compat                --------------------------
	.section	.nv.compat,"",@"SHT_CUDA_COMPAT_INFO"
	.align	4
        /*0000*/ 	.byte	0x02, 0x09, 0x00, 0x00, 0x02, 0x02, 0x01, 0x00, 0x02, 0x05, 0x05, 0x00, 0x03, 0x07, 0x01, 0x01
        /*0010*/ 	.byte	0x02, 0x03, 0x00, 0x00, 0x02, 0x06, 0x01, 0x00, 0x04, 0x0b, 0x08, 0x00, 0x09, 0x00, 0x00, 0x00
        /*0020*/ 	.byte	0x00, 0x00, 0x00, 0x00


//--------------------- .nv.info._Z12matMulKernelPfS_S_i --------------------------
	.section	.nv.info._Z12matMulKernelPfS_S_i,"",@"SHT_CUDA_INFO"
	.sectionflags	@""
	.align	4


	//----- nvinfo : EIATTR_CUDA_API_VERSION
	.align		4
        /*0000*/ 	.byte	0x04, 0x37
        /*0002*/ 	.short	(.L_7 - .L_6)
.L_6:
        /*0004*/ 	.word	0x00000082


	//----- nvinfo : EIATTR_KPARAM_INFO
	.align		4
.L_7:
        /*0008*/ 	.byte	0x04, 0x17
        /*000a*/ 	.short	(.L_9 - .L_8)
.L_8:
        /*000c*/ 	.word	0x00000000
        /*0010*/ 	.short	0x0003
        /*0012*/ 	.short	0x0018
        /*0014*/ 	.byte	0x00, 0xf0, 0x11, 0x00


	//----- nvinfo : EIATTR_KPARAM_INFO
	.align		4
.L_9:
        /*0018*/ 	.byte	0x04, 0x17
        /*001a*/ 	.short	(.L_11 - .L_10)
.L_10:
        /*001c*/ 	.word	0x00000000
        /*0020*/ 	.short	0x0002
        /*0022*/ 	.short	0x0010
        /*0024*/ 	.byte	0x00, 0xf5, 0x21, 0x00


	//----- nvinfo : EIATTR_KPARAM_INFO
	.align		4
.L_11:
        /*0028*/ 	.byte	0x04, 0x17
        /*002a*/ 	.short	(.L_13 - .L_12)
.L_12:
        /*002c*/ 	.word	0x00000000
        /*0030*/ 	.short	0x0001
        /*0032*/ 	.short	0x0008
        /*0034*/ 	.byte	0x00, 0xf5, 0x21, 0x00


	//----- nvinfo : EIATTR_KPARAM_INFO
	.align		4
.L_13:
        /*0038*/ 	.byte	0x04, 0x17
        /*003a*/ 	.short	(.L_15 - .L_14)
.L_14:
        /*003c*/ 	.word	0x00000000
        /*0040*/ 	.short	0x0000
        /*0042*/ 	.short	0x0000
        /*0044*/ 	.byte	0x00, 0xf5, 0x21, 0x00


	//----- nvinfo : EIATTR_SPARSE_MMA_MASK
	.align		4
.L_15:
        /*0048*/ 	.byte	0x03, 0x50
        /*004a*/ 	.short	0x0000


	//----- nvinfo : EIATTR_MAXREG_COUNT
	.align		4
        /*004c*/ 	.byte	0x03, 0x1b
        /*004e*/ 	.short	0x00ff


	//----- nvinfo : EIATTR_NUM_BARRIERS
	.align		4
        /*0050*/ 	.byte	0x02, 0x4c
        /*0052*/ 	.byte	0x01
	.zero		1


	//----- nvinfo : EIATTR_MERCURY_ISA_VERSION
	.align		4
        /*0054*/ 	.byte	0x03, 0x5f
        /*0056*/ 	.short	0x0101


	//----- nvinfo : EIATTR_VRC_CTA_INIT_COUNT
	.align		4
        /*0058*/ 	.byte	0x02, 0x4a
	.zero		1
	.zero		1


	//----- nvinfo : EIATTR_EXIT_INSTR_OFFSETS
	.align		4
        /*005c*/ 	.byte	0x04, 0x1c
        /*005e*/ 	.short	(.L_17 - .L_16)


	//   ....[0]....
.L_16:
        /*0060*/ 	.word	0x00000800


	//   ....[1]....
        /*0064*/ 	.word	0x00000850


	//----- nvinfo : EIATTR_CBANK_PARAM_SIZE
	.align		4
.L_17:
        /*0068*/ 	.byte	0x03, 0x19
        /*006a*/ 	.short	0x001c


	//----- nvinfo : EIATTR_PARAM_CBANK
	.align		4
        /*006c*/ 	.byte	0x04, 0x0a
        /*006e*/ 	.short	(.L_19 - .L_18)
	.align		4
.L_18:
        /*0070*/ 	.word	index@(.nv.constant0._Z12matMulKernelPfS_S_i)
        /*0074*/ 	.short	0x0380
        /*0076*/ 	.short	0x001c


	//----- nvinfo : EIATTR_SW_WAR
	.align		4
.L_19:
        /*0078*/ 	.byte	0x04, 0x36
        /*007a*/ 	.short	(.L_21 - .L_20)
.L_20:
        /*007c*/ 	.word	0x00000008
.L_21:


//--------------------- .nv.callgraph             --------------------------
	.section	.nv.callgraph,"",@"SHT_CUDA_CALLGRAPH"
	.align	4
	.sectionentsize	8
	.align		4
        /*0000*/ 	.word	0x00000000
	.align		4
        /*0004*/ 	.word	0xffffffff
	.align		4
        /*0008*/ 	.word	0x00000000
	.align		4
        /*000c*/ 	.word	0xfffffffe
	.align		4
        /*0010*/ 	.word	0x00000000
	.align		4
        /*0014*/ 	.word	0xfffffffd
	.align		4
        /*0018*/ 	.word	0x00000000
	.align		4
        /*001c*/ 	.word	0xfffffffc


//--------------------- .text._Z12matMulKernelPfS_S_i --------------------------
	.section	.text._Z12matMulKernelPfS_S_i,"ax",@progbits
	.align	128
        .global         _Z12matMulKernelPfS_S_i
        .type           _Z12matMulKernelPfS_S_i,@function
        .size           _Z12matMulKernelPfS_S_i,(.L_x_3 - _Z12matMulKernelPfS_S_i)
        .other          _Z12matMulKernelPfS_S_i,@"STO_CUDA_ENTRY STV_DEFAULT"
_Z12matMulKernelPfS_S_i:
.text._Z12matMulKernelPfS_S_i:
[----:B------:R-:W-:Y:S01]  /*0000*/  LDC R1, c[0x0][0x37c] ;  /* 0x0000df00ff017b82 */ /* 0x000fe20000000800 */
[----:B------:R-:W0:Y:S01]  /*0010*/  LDCU UR4, c[0x0][0x398] ;  /* 0x00007300ff0477ac */ /* 0x000e220008000800 */
[----:B------:R-:W1:Y:S01]  /*0020*/  S2R R18, SR_CTAID.Y ;  /* 0x0000000000127919 */ /* 0x000e620000002600 */
[----:B------:R-:W-:Y:S01]  /*0030*/  HFMA2 R27, -RZ, RZ, 0, 0 ;  /* 0x00000000ff1b7431 */ /* 0x000fe200000001ff */
[----:B------:R-:W2:Y:S01]  /*0040*/  LDCU.64 UR8, c[0x0][0x358] ;  /* 0x00006b00ff0877ac */ /* 0x000ea20008000a00 */
[----:B------:R-:W1:Y:S01]  /*0050*/  S2R R19, SR_TID.Y ;  /* 0x0000000000137919 */ /* 0x000e620000002200 */
[----:B------:R-:W3:Y:S01]  /*0060*/  S2R R4, SR_CTAID.X ;  /* 0x0000000000047919 */ /* 0x000ee20000002500 */
[----:B------:R-:W3:Y:S01]  /*0070*/  S2R R21, SR_TID.X ;  /* 0x0000000000157919 */ /* 0x000ee20000002100 */
[----:B0-----:R-:W-:-:S04]  /*0080*/  MOV R6, UR4 ;  /* 0x0000000400067c02 */ /* 0x001fc80008000f00 */
[----:B------:R-:W-:Y:S02]  /*0090*/  ISETP.GE.AND P0, PT, R6, 0x1, PT ;  /* 0x000000010600780c */ /* 0x000fe40003f06270 */
[----:B-1----:R-:W-:Y:S02]  /*00a0*/  LEA R18, R18, R19, 0x5 ;  /* 0x0000001312127211 */ /* 0x002fe400078e28ff */
[----:B---3--:R-:W-:-:S09]  /*00b0*/  LEA R23, R4, R21, 0x5 ;  /* 0x0000001504177211 */ /* 0x008fd200078e28ff */
[----:B--2---:R-:W-:Y:S05]  /*00c0*/  @!P0 BRA `(.L_x_0) ;  /* 0x0000000400c48947 */ /* 0x004fea0003800000 */
[----:B------:R-:W0:Y:S01]  /*00d0*/  S2UR UR6, SR_CgaCtaId ;  /* 0x00000000000679c3 */ /* 0x000e220000008800 */
[----:B------:R-:W-:Y:S01]  /*00e0*/  UMOV UR4, 0x400 ;  /* 0x0000040000047882 */ /* 0x000fe20000000000 */
[----:B------:R-:W-:Y:S01]  /*00f0*/  IADD3 R2, PT, PT, R6, 0x1f, RZ ;  /* 0x0000001f06027810 */ /* 0x000fe20007ffe0ff */
[----:B------:R-:W-:Y:S01]  /*0100*/  UIADD3 UR5, UPT, UPT, UR4, 0x1000, URZ ;  /* 0x0000100004057890 */ /* 0x000fe2000fffe0ff */
[-CC-:B------:R-:W-:Y:S01]  /*0110*/  IMAD R17, R19, R6.reuse, R21.reuse ;  /* 0x0000000613117224 */ /* 0x180fe200078e0215 */
[----:B------:R-:W-:Y:S01]  /*0120*/  MOV R27, RZ ;  /* 0x000000ff001b7202 */ /* 0x000fe20000000f00 */
[----:B------:R-:W-:Y:S01]  /*0130*/  IMAD R7, R18, R6, R21 ;  /* 0x0000000612077224 */ /* 0x000fe200078e0215 */
[----:B------:R-:W-:Y:S01]  /*0140*/  SHF.R.U32.HI R2, RZ, 0x5, R2 ;  /* 0x00000005ff027819 */ /* 0x000fe20000011602 */
[----:B------:R-:W1:Y:S01]  /*0150*/  LDC R0, c[0x0][0x398] ;  /* 0x0000e600ff007b82 */ /* 0x000e620000000800 */
[----:B------:R-:W-:Y:S02]  /*0160*/  LEA R17, R4, R17, 0x5 ;  /* 0x0000001104117211 */ /* 0x000fe400078e28ff */
[----:B------:R-:W-:-:S05]  /*0170*/  IADD3 R16, PT, PT, -R2, RZ, RZ ;  /* 0x000000ff02107210 */ /* 0x000fca0007ffe1ff */
[----:B------:R-:W2:Y:S01]  /*0180*/  LDC.64 R24, c[0x0][0x380] ;  /* 0x0000e000ff187b82 */ /* 0x000ea20000000a00 */
[----:B0-----:R-:W-:Y:S02]  /*0190*/  ULEA UR4, UR6, UR4, 0x18 ;  /* 0x0000000406047291 */ /* 0x001fe4000f8ec0ff */
[----:B------:R-:W-:-:S04]  /*01a0*/  ULEA UR5, UR6, UR5, 0x18 ;  /* 0x0000000506057291 */ /* 0x000fc8000f8ec0ff */
[----:B------:R-:W-:Y:S02]  /*01b0*/  LEA R5, R19, UR4, 0x7 ;  /* 0x0000000413057c11 */ /* 0x000fe4000f8e38ff */
[C---:B------:R-:W-:Y:S02]  /*01c0*/  LEA R3, R21.reuse, UR5, 0x2 ;  /* 0x0000000515037c11 */ /* 0x040fe4000f8e10ff */
[----:B------:R-:W-:Y:S02]  /*01d0*/  LEA R4, R21, R5, 0x2 ;  /* 0x0000000515047211 */ /* 0x000fe400078e10ff */
[----:B------:R-:W-:-:S07]  /*01e0*/  LEA R2, R19, R3, 0x7 ;  /* 0x0000000313027211 */ /* 0x000fce00078e38ff */
.L_x_1:
[----:B-1----:R-:W-:Y:S01]  /*01f0*/  MOV R6, R0 ;  /* 0x0000000000067202 */ /* 0x002fe20000000f00 */
[----:B------:R-:W-:Y:S01]  /*0200*/  HFMA2 R20, -RZ, RZ, 0, 0 ;  /* 0x00000000ff147431 */ /* 0x000fe200000001ff */
[----:B------:R-:W-:Y:S01]  /*0210*/  MOV R22, RZ ;  /* 0x000000ff00167202 */ /* 0x000fe20000000f00 */
[----:B--2---:R-:W-:Y:S01]  /*0220*/  IMAD.WIDE R8, R7, 0x4, R24 ;  /* 0x0000000407087825 */ /* 0x004fe200078e0218 */
[-C--:B------:R-:W-:Y:S02]  /*0230*/  ISETP.GE.AND P0, PT, R19, R6.reuse, PT ;  /* 0x000000061300720c */ /* 0x080fe40003f06270 */
[-C--:B------:R-:W-:Y:S02]  /*0240*/  ISETP.GE.AND P1, PT, R21, R6.reuse, PT ;  /* 0x000000061500720c */ /* 0x080fe40003f26270 */
[-C--:B------:R-:W-:Y:S02]  /*0250*/  ISETP.GE.U32.OR P0, PT, R23, R6.reuse, P0 ;  /* 0x000000061700720c */ /* 0x080fe40000706470 */
[----:B------:R-:W-:-:S11]  /*0260*/  ISETP.GE.U32.OR P1, PT, R18, R6, P1 ;  /* 0x000000061200720c */ /* 0x000fd60000f26470 */
[----:B------:R-:W0:Y:S02]  /*0270*/  @!P0 LDC.64 R10, c[0x0][0x388] ;  /* 0x0000e200ff0a8b82 */ /* 0x000e240000000a00 */
[----:B------:R-:W2:Y:S01]  /*0280*/  @!P1 LDG.E R20, desc[UR8][R8.64] ;  /* 0x0000000808149981 */ /* 0x000ea2000c1e1900 */
[----:B0-----:R-:W-:-:S05]  /*0290*/  @!P0 IMAD.WIDE.U32 R10, R17, 0x4, R10 ;  /* 0x00000004110a8825 */ /* 0x001fca00078e000a */
[----:B------:R-:W3:Y:S04]  /*02a0*/  @!P0 LDG.E R22, desc[UR8][R10.64] ;  /* 0x000000080a168981 */ /* 0x000ee8000c1e1900 */
[----:B--2---:R-:W-:Y:S04]  /*02b0*/  STS [R4], R20 ;  /* 0x0000001404007388 */ /* 0x004fe80000000800 */
[----:B---3--:R-:W-:Y:S01]  /*02c0*/  STS [R2], R22 ;  /* 0x0000001602007388 */ /* 0x008fe20000000800 */
[----:B------:R-:W-:Y:S06]  /*02d0*/  BAR.SYNC.DEFER_BLOCKING 0x0 ;  /* 0x0000000000007b1d */ /* 0x000fec0000010000 */
[----:B------:R-:W-:Y:S04]  /*02e0*/  LDS R26, [R3] ;  /* 0x00000000031a7984 */ /* 0x000fe80000000800 */
[----:B------:R-:W0:Y:S04]  /*02f0*/  LDS.128 R12, [R5] ;  /* 0x00000000050c7984 */ /* 0x000e280000000c00 */
[----:B------:R-:W1:Y:S04]  /*0300*/  LDS R28, [R3+0x80] ;  /* 0x00008000031c7984 */ /* 0x000e680000000800 */
[----:B------:R-:W2:Y:S04]  /*0310*/  LDS R29, [R3+0x100] ;  /* 0x00010000031d7984 */ /* 0x000ea80000000800 */
[----:B------:R-:W-:Y:S04]  /*0320*/  LDS.128 R8, [R5+0x10] ;  /* 0x0000100005087984 */ /* 0x000fe80000000c00 */
[----:B------:R-:W-:Y:S01]  /*0330*/  LDS R20, [R3+0x280] ;  /* 0x0002800003147984 */ /* 0x000fe20000000800 */
[----:B0-----:R-:W-:-:S03]  /*0340*/  FFMA R26, R12, R26, R27 ;  /* 0x0000001a0c1a7223 */ /* 0x001fc6000000001b */
[----:B------:R-:W0:Y:S01]  /*0350*/  LDS R12, [R3+0x180] ;  /* 0x00018000030c7984 */ /* 0x000e220000000800 */
[----:B-1----:R-:W-:-:S03]  /*0360*/  FFMA R26, R28, R13, R26 ;  /* 0x0000000d1c1a7223 */ /* 0x002fc6000000001a */
[----:B------:R-:W1:Y:S01]  /*0370*/  LDS R13, [R3+0x200] ;  /* 0x00020000030d7984 */ /* 0x000e620000000800 */
[----:B--2---:R-:W-:-:S03]  /*0380*/  FFMA R29, R29, R14, R26 ;  /* 0x0000000e1d1d7223 */ /* 0x004fc6000000001a */
[----:B------:R-:W2:Y:S04]  /*0390*/  LDS R27, [R3+0x300] ;  /* 0x00030000031b7984 */ /* 0x000ea80000000800 */
[----:B------:R-:W-:Y:S01]  /*03a0*/  LDS R26, [R3+0x400] ;  /* 0x00040000031a7984 */ /* 0x000fe20000000800 */
[----:B0-----:R-:W-:-:S03]  /*03b0*/  FFMA R15, R12, R15, R29 ;  /* 0x0000000f0c0f7223 */ /* 0x001fc6000000001d */
[----:B------:R-:W-:Y:S01]  /*03c0*/  LDS R29, [R3+0xe80] ;  /* 0x000e8000031d7984 */ /* 0x000fe20000000800 */
[----:B-1----:R-:W-:-:S03]  /*03d0*/  FFMA R13, R8, R13, R15 ;  /* 0x0000000d080d7223 */ /* 0x002fc6000000000f */
[----:B------:R-:W0:Y:S01]  /*03e0*/  LDS R8, [R3+0x380] ;  /* 0x0003800003087984 */ /* 0x000e220000000800 */
[----:B------:R-:W-:-:S03]  /*03f0*/  FFMA R22, R20, R9, R13 ;  /* 0x0000000914167223 */ /* 0x000fc6000000000d */
[----:B------:R-:W1:Y:S04]  /*0400*/  LDS.128 R12, [R5+0x20] ;  /* 0x00002000050c7984 */ /* 0x000e680000000c00 */
[----:B------:R-:W3:Y:S01]  /*0410*/  LDS R20, [R3+0x480] ;  /* 0x0004800003147984 */ /* 0x000ee20000000800 */
[----:B--2---:R-:W-:-:S03]  /*0420*/  FFMA R9, R27, R10, R22 ;  /* 0x0000000a1b097223 */ /* 0x004fc60000000016 */
[----:B------:R-:W2:Y:S01]  /*0430*/  LDS R27, [R3+0x500] ;  /* 0x00050000031b7984 */ /* 0x000ea20000000800 */
[----:B0-----:R-:W-:-:S04]  /*0440*/  FFMA R9, R8, R11, R9 ;  /* 0x0000000b08097223 */ /* 0x001fc80000000009 */
[----:B-1----:R-:W-:Y:S02]  /*0450*/  FFMA R9, R12, R26, R9 ;  /* 0x0000001a0c097223 */ /* 0x002fe40000000009 */
[----:B------:R-:W0:Y:S02]  /*0460*/  LDS R12, [R3+0x580] ;  /* 0x00058000030c7984 */ /* 0x000e240000000800 */
[----:B---3--:R-:W-:Y:S02]  /*0470*/  FFMA R22, R20, R13, R9 ;  /* 0x0000000d14167223 */ /* 0x008fe40000000009 */
[----:B------:R-:W-:Y:S04]  /*0480*/  LDS R26, [R3+0x600] ;  /* 0x00060000031a7984 */ /* 0x000fe80000000800 */
        /* <DEDUP_REMOVED lines=36> */
[----:B------:R-:W1:Y:S01]  /*06d0*/  LDS.128 R8, [R5+0x70] ;  /* 0x0000700005087984 */ /* 0x000e620000000c00 */
[----:B--2---:R-:W-:-:S03]  /*06e0*/  FFMA R27, R27, R14, R20 ;  /* 0x0000000e1b1b7223 */ /* 0x004fc60000000014 */
[----:B------:R-:W2:Y:S04]  /*06f0*/  LDS R20, [R3+0xf00] ;  /* 0x000f000003147984 */ /* 0x000ea80000000800 */
[----:B------:R-:W3:Y:S01]  /*0700*/  LDS R14, [R3+0xf80] ;  /* 0x000f8000030e7984 */ /* 0x000ee20000000800 */
[----:B------:R-:W-:Y:S01]  /*0710*/  IADD3 R16, PT, PT, R16, 0x1, RZ ;  /* 0x0000000110107810 */ /* 0x000fe20007ffe0ff */
[----:B------:R-:W-:Y:S03]  /*0720*/  BAR.SYNC.DEFER_BLOCKING 0x0 ;  /* 0x0000000000007b1d */ /* 0x000fe60000010000 */
[----:B------:R-:W-:Y:S02]  /*0730*/  ISETP.NE.AND P0, PT, R16, RZ, PT ;  /* 0x000000ff1000720c */ /* 0x000fe40003f05270 */
[----:B------:R-:W-:Y:S01]  /*0740*/  IADD3 R7, PT, PT, R7, 0x20, RZ ;  /* 0x0000002007077810 */ /* 0x000fe20007ffe0ff */
[----:B0-----:R-:W-:-:S04]  /*0750*/  FFMA R15, R12, R15, R27 ;  /* 0x0000000f0c0f7223 */ /* 0x001fc8000000001b */
[----:B-1----:R-:W-:-:S04]  /*0760*/  FFMA R8, R8, R13, R15 ;  /* 0x0000000d08087223 */ /* 0x002fc8000000000f */
[----:B------:R-:W-:-:S04]  /*0770*/  FFMA R9, R29, R9, R8 ;  /* 0x000000091d097223 */ /* 0x000fc80000000008 */
[----:B--2---:R-:W-:Y:S01]  /*0780*/  FFMA R9, R20, R10, R9 ;  /* 0x0000000a14097223 */ /* 0x004fe20000000009 */
[----:B------:R-:W-:Y:S02]  /*0790*/  IADD3 R19, PT, PT, R19, 0x20, RZ ;  /* 0x0000002013137810 */ /* 0x000fe40007ffe0ff */
[----:B------:R-:W-:Y:S01]  /*07a0*/  IADD3 R21, PT, PT, R21, 0x20, RZ ;  /* 0x0000002015157810 */ /* 0x000fe20007ffe0ff */
[----:B---3--:R-:W-:Y:S01]  /*07b0*/  FFMA R27, R14, R11, R9 ;  /* 0x0000000b0e1b7223 */ /* 0x008fe20000000009 */
[----:B------:R-:W-:Y:S01]  /*07c0*/  LEA R17, R6, R17, 0x5 ;  /* 0x0000001106117211 */ /* 0x000fe200078e28ff */
[----:B------:R-:W-:Y:S06]  /*07d0*/  @P0 BRA `(.L_x_1) ;  /* 0xfffffff800840947 */ /* 0x000fec000383ffff */
.L_x_0:
[----:B------:R-:W-:-:S04]  /*07e0*/  VIMNMX R3, PT, PT, R18, R23, !PT ;  /* 0x0000001712037248 */ /* 0x000fc80007fe0100 */
[----:B------:R-:W-:-:S13]  /*07f0*/  ISETP.GE.AND P0, PT, R3, R6, PT ;  /* 0x000000060300720c */ /* 0x000fda0003f06270 */
[----:B------:R-:W-:Y:S05]  /*0800*/  @P0 EXIT ;  /* 0x000000000000094d */ /* 0x000fea0003800000 */
[----:B------:R-:W0:Y:S01]  /*0810*/  LDC.64 R2, c[0x0][0x390] ;  /* 0x0000e400ff027b82 */ /* 0x000e220000000a00 */
[----:B------:R-:W-:-:S04]  /*0820*/  IMAD R23, R18, R6, R23 ;  /* 0x0000000612177224 */ /* 0x000fc800078e0217 */
[----:B0-----:R-:W-:-:S05]  /*0830*/  IMAD.WIDE.U32 R2, R23, 0x4, R2 ;  /* 0x0000000417027825 */ /* 0x001fca00078e0002 */
[----:B------:R-:W-:Y:S01]  /*0840*/  STG.E desc[UR8][R2.64], R27 ;  /* 0x0000001b02007986 */ /* 0x000fe2000c101908 */
[----:B------:R-:W-:Y:S05]  /*0850*/  EXIT ;  /* 0x000000000000794d */ /* 0x000fea0003800000 */
.L_x_2:
[----:B------:R-:W-:-:S00]  /*0860*/  BRA `(.L_x_2) ;  /* 0xfffffffc00fc7947 */ /* 0x000fc0000383ffff */
[----:B------:R-:W-:-:S00]  /*0870*/  NOP ;  /* 0x0000000000007918 */ /* 0x000fc00000000000 */
        /* <DEDUP_REMOVED lines=8> */
.L_x_3:


//--------------------- .nv.shared._Z12matMulKernelPfS_S_i --------------------------
	.section	.nv.shared._Z12matMulKernelPfS_S_i,"aw",@nobits
	.sectionflags	@""
	.align	4
.nv.shared._Z12matMulKernelPfS_S_i:
	.zero		9216


//--------------------- .nv.shared.reserved.0     --------------------------
	.section	.nv.shared.reserved.0,"aw",@nobits
	.weak		__nv_reservedSMEM_offset_0_alias
	.size		__nv_reservedSMEM_offset_0_alias, 0, 64
	.other		__nv_reservedSMEM_offset_0_alias,@"STO_CUDA_RESERVED_SHARED STV_DEFAULT"
__nv_reservedSMEM_offset_0_alias:
	.zero		0
	.zero		64


//--------------------- .nv.constant0._Z12matMulKernelPfS_S_i --------------------------
	.section	.nv.constant0._Z12matMulKernelPfS_S_i,"a",@progbits
	.sectionflags	@""
	.align	4
.nv.constant0._Z12matMulKernelPfS_S_i:
	.zero		924


//--------------------- SYMBOLS --------------------------

	.type		.nv.reservedSmem.offset0,@object
	.size		.nv.reservedSmem.offset0,0x4
	.type		.nv.reservedSmem.cap,@object
	.size		.nv.reservedSmem.cap,0x4
